//
// Generated by NVIDIA NVVM Compiler
//
// Compiler Build ID: CL-36424714
// Cuda compilation tools, release 13.0, V13.0.88
// Based on NVVM 20.0.0
//

.version 9.0
.target sm_100
.address_size 64

	// .globl	_Z14differenceNormPfS_S_
// _ZZ14differenceNormPfS_S_E5cache has been demoted

.visible .entry _Z14differenceNormPfS_S_(
	.param .u64 .ptr .align 1 _Z14differenceNormPfS_S__param_0,
	.param .u64 .ptr .align 1 _Z14differenceNormPfS_S__param_1,
	.param .u64 .ptr .align 1 _Z14differenceNormPfS_S__param_2
)
{
	.reg .pred 	%p<7>;
	.reg .b32 	%r<20>;
	.reg .b32 	%f<15>;
	.reg .b64 	%rd<12>;
	// demoted variable
	.shared .align 4 .b8 _ZZ14differenceNormPfS_S_E5cache[16];
	ld.param.u64 	%rd3, [_Z14differenceNormPfS_S__param_0];
	ld.param.u64 	%rd4, [_Z14differenceNormPfS_S__param_1];
	ld.param.u64 	%rd5, [_Z14differenceNormPfS_S__param_2];
	mov.u32 	%r1, %tid.x;
	mov.u32 	%r2, %ctaid.x;
	shl.b32 	%r11, %r2, 2;
	add.s32 	%r18, %r11, %r1;
	setp.gt.s32 	%p1, %r18, 15;
	mov.f32 	%f14, 0f00000000;
	@%p1 bra 	$L__BB0_3;
	mov.u32 	%r12, %ntid.x;
	mov.u32 	%r13, %nctaid.x;
	mul.lo.s32 	%r4, %r12, %r13;
	cvta.to.global.u64 	%rd1, %rd3;
	cvta.to.global.u64 	%rd2, %rd4;
	mov.f32 	%f14, 0f00000000;
$L__BB0_2:
	mul.wide.s32 	%rd6, %r18, 4;
	add.s64 	%rd7, %rd1, %rd6;
	ld.global.f32 	%f6, [%rd7];
	add.s64 	%rd8, %rd2, %rd6;
	ld.global.f32 	%f7, [%rd8];
	sub.f32 	%f8, %f6, %f7;
	fma.rn.f32 	%f14, %f8, %f8, %f14;
	add.s32 	%r18, %r18, %r4;
	setp.lt.s32 	%p2, %r18, 16;
	@%p2 bra 	$L__BB0_2;
$L__BB0_3:
	shl.b32 	%r14, %r1, 2;
	mov.u32 	%r15, _ZZ14differenceNormPfS_S_E5cache;
	add.s32 	%r7, %r15, %r14;
	st.shared.f32 	[%r7], %f14;
	bar.sync 	0;
	mov.u32 	%r19, %ntid.x;
	setp.lt.u32 	%p3, %r19, 2;
	@%p3 bra 	$L__BB0_7;
$L__BB0_4:
	shr.u32 	%r10, %r19, 1;
	setp.ge.u32 	%p4, %r1, %r10;
	@%p4 bra 	$L__BB0_6;
	shl.b32 	%r16, %r10, 2;
	add.s32 	%r17, %r7, %r16;
	ld.shared.f32 	%f9, [%r17];
	ld.shared.f32 	%f10, [%r7];
	add.f32 	%f11, %f9, %f10;
	st.shared.f32 	[%r7], %f11;
$L__BB0_6:
	bar.sync 	0;
	setp.gt.u32 	%p5, %r19, 3;
	mov.u32 	%r19, %r10;
	@%p5 bra 	$L__BB0_4;
$L__BB0_7:
	setp.ne.s32 	%p6, %r1, 0;
	@%p6 bra 	$L__BB0_9;
	ld.shared.f32 	%f12, [_ZZ14differenceNormPfS_S_E5cache];
	cvta.to.global.u64 	%rd9, %rd5;
	mul.wide.u32 	%rd10, %r2, 4;
	add.s64 	%rd11, %rd9, %rd10;
	st.global.f32 	[%rd11], %f12;
$L__BB0_9:
	ret;

}


// ===== COMPILED SASS (sm_100) =====

	.target	sm_100

	.elftype	@"ET_EXEC"


//--------------------- .note.nv.tkinfo           --------------------------
	.section	.note.nv.tkinfo,"",@"SHT_NOTE"
	.sectionflags	@"SHF_NOTE_NV_TKINFO"
	.tkinfo
        /*0018*/ 	.word	0x00000002
        /*0030*/ 	.string	""
        /*0030*/ 	.string	"ptxas"
        /*0030*/ 	.string	"Cuda compilation tools, release 13.0, V13.0.88"
        /*0030*/ 	.string	"Build cuda_13.0.r13.0/compiler.36424714_0"
        /*0030*/ 	.string	"-arch sm_100 -m 64 "



//--------------------- .note.nv.cuinfo           --------------------------
	.section	.note.nv.cuinfo,"",@"SHT_NOTE"
	.sectionflags	@"SHF_NOTE_NV_CUINFO"
        /*0018*/ 	.short	0x0002
        /*001a*/ 	.short	0x0064
        /*001c*/ 	.short	0x0082
	.zero		2


//--------------------- .nv.info                  --------------------------
	.section	.nv.info,"",@"SHT_CUDA_INFO"
	.align	4


	//----- nvinfo : EIATTR_REGCOUNT
	.align		4
        /*0000*/ 	.byte	0x04, 0x2f
        /*0002*/ 	.short	(.L_1 - .L_0)
	.align		4
.L_0:
        /*0004*/ 	.word	index@(_Z14differenceNormPfS_S_)
        /*0008*/ 	.word	0x00000012


	//----- nvinfo : EIATTR_FRAME_SIZE
	.align		4
.L_1:
        /*000c*/ 	.byte	0x04, 0x11
        /*000e*/ 	.short	(.L_3 - .L_2)
	.align		4
.L_2:
        /*0010*/ 	.word	index@(_Z14differenceNormPfS_S_)
        /*0014*/ 	.word	0x00000000


	//----- nvinfo : EIATTR_MIN_STACK_SIZE
	.align		4
.L_3:
        /*0018*/ 	.byte	0x04, 0x12
        /*001a*/ 	.short	(.L_5 - .L_4)
	.align		4
.L_4:
        /*001c*/ 	.word	index@(_Z14differenceNormPfS_S_)
        /*0020*/ 	.word	0x00000000
.L_5:


//--------------------- .nv.compat                --------------------------
	.section	.nv.compat,"",@"SHT_CUDA_COMPAT_INFO"
	.align	4
        /*0000*/ 	.byte	0x02, 0x09, 0x00, 0x00, 0x02, 0x02, 0x01, 0x00, 0x02, 0x05, 0x05, 0x00, 0x03, 0x07, 0x01, 0x01
        /*0010*/ 	.byte	0x02, 0x03, 0x00, 0x00, 0x02, 0x06, 0x01, 0x00, 0x04, 0x0b, 0x08, 0x00, 0x09, 0x00, 0x00, 0x00
        /*0020*/ 	.byte	0x00, 0x00, 0x00, 0x00


//--------------------- .nv.info._Z14differenceNormPfS_S_ --------------------------
	.section	.nv.info._Z14differenceNormPfS_S_,"",@"SHT_CUDA_INFO"
	.sectionflags	@""
	.align	4


	//----- nvinfo : EIATTR_CUDA_API_VERSION
	.align		4
        /*0000*/ 	.byte	0x04, 0x37
        /*0002*/ 	.short	(.L_7 - .L_6)
.L_6:
        /*0004*/ 	.word	0x00000082


	//----- nvinfo : EIATTR_KPARAM_INFO
	.align		4
.L_7:
        /*0008*/ 	.byte	0x04, 0x17
        /*000a*/ 	.short	(.L_9 - .L_8)
.L_8:
        /*000c*/ 	.word	0x00000000
        /*0010*/ 	.short	0x0002
        /*0012*/ 	.short	0x0010
        /*0014*/ 	.byte	0x00, 0xf5, 0x21, 0x00


	//----- nvinfo : EIATTR_KPARAM_INFO
	.align		4
.L_9:
        /*0018*/ 	.byte	0x04, 0x17
        /*001a*/ 	.short	(.L_11 - .L_10)
.L_10:
        /*001c*/ 	.word	0x00000000
        /*0020*/ 	.short	0x0001
        /*0022*/ 	.short	0x0008
        /*0024*/ 	.byte	0x00, 0xf5, 0x21, 0x00


	//----- nvinfo : EIATTR_KPARAM_INFO
	.align		4
.L_11:
        /*0028*/ 	.byte	0x04, 0x17
        /*002a*/ 	.short	(.L_13 - .L_12)
.L_12:
        /*002c*/ 	.word	0x00000000
        /*0030*/ 	.short	0x0000
        /*0032*/ 	.short	0x0000
        /*0034*/ 	.byte	0x00, 0xf5, 0x21, 0x00


	//----- nvinfo : EIATTR_SPARSE_MMA_MASK
	.align		4
.L_13:
        /*0038*/ 	.byte	0x03, 0x50
        /*003a*/ 	.short	0x0000


	//----- nvinfo : EIATTR_MAXREG_COUNT
	.align		4
        /*003c*/ 	.byte	0x03, 0x1b
        /*003e*/ 	.short	0x00ff


	//----- nvinfo : EIATTR_NUM_BARRIERS
	.align		4
        /*0040*/ 	.byte	0x02, 0x4c
        /*0042*/ 	.byte	0x01
	.zero		1


	//----- nvinfo : EIATTR_MERCURY_ISA_VERSION
	.align		4
        /*0044*/ 	.byte	0x03, 0x5f
        /*0046*/ 	.short	0x0101


	//----- nvinfo : EIATTR_VRC_CTA_INIT_COUNT
	.align		4
        /*0048*/ 	.byte	0x02, 0x4a
	.zero		1
	.zero		1


	//----- nvinfo : EIATTR_EXIT_INSTR_OFFSETS
	.align		4
        /*004c*/ 	.byte	0x04, 0x1c
        /*004e*/ 	.short	(.L_15 - .L_14)


	//   ....[0]....
.L_14:
        /*0050*/ 	.word	0x000002f0


	//   ....[1]....
        /*0054*/ 	.word	0x00000370


	//----- nvinfo : EIATTR_CRS_STACK_SIZE
	.align		4
.L_15:
        /*0058*/ 	.byte	0x04, 0x1e
        /*005a*/ 	.short	(.L_17 - .L_16)
.L_16:
        /*005c*/ 	.word	0x00000000


	//----- nvinfo : EIATTR_CBANK_PARAM_SIZE
	.align		4
.L_17:
        /*0060*/ 	.byte	0x03, 0x19
        /*0062*/ 	.short	0x0018


	//----- nvinfo : EIATTR_PARAM_CBANK
	.align		4
        /*0064*/ 	.byte	0x04, 0x0a
        /*0066*/ 	.short	(.L_19 - .L_18)
	.align		4
.L_18:
        /*0068*/ 	.word	index@(.nv.constant0._Z14differenceNormPfS_S_)
        /*006c*/ 	.short	0x0380
        /*006e*/ 	.short	0x0018


	//----- nvinfo : EIATTR_SW_WAR
	.align		4
.L_19:
        /*0070*/ 	.byte	0x04, 0x36
        /*0072*/ 	.short	(.L_21 - .L_20)
.L_20:
        /*0074*/ 	.word	0x00000008
.L_21:


//--------------------- .nv.callgraph             --------------------------
	.section	.nv.callgraph,"",@"SHT_CUDA_CALLGRAPH"
	.align	4
	.sectionentsize	8
	.align		4
        /*0000*/ 	.word	0x00000000
	.align		4
        /*0004*/ 	.word	0xffffffff
	.align		4
        /*0008*/ 	.word	0x00000000
	.align		4
        /*000c*/ 	.word	0xfffffffe
	.align		4
        /*0010*/ 	.word	0x00000000
	.align		4
        /*0014*/ 	.word	0xfffffffd
	.align		4
        /*0018*/ 	.word	0x00000000
	.align		4
        /*001c*/ 	.word	0xfffffffc


//--------------------- .text._Z14differenceNormPfS_S_ --------------------------
	.section	.text._Z14differenceNormPfS_S_,"ax",@progbits
	.align	128
        .global         _Z14differenceNormPfS_S_
        .type           _Z14differenceNormPfS_S_,@function
        .size           _Z14differenceNormPfS_S_,(.L_x_6 - _Z14differenceNormPfS_S_)
        .other          _Z14differenceNormPfS_S_,@"STO_CUDA_ENTRY STV_DEFAULT"
_Z14differenceNormPfS_S_:
.text._Z14differenceNormPfS_S_:
[----:B------:R-:W-:Y:S01]  /*0000*/  LDC R1, c[0x0][0x37c] ;  /* 0x0000df00ff017b82 */ /* 0x000fe20000000800 */
[----:B------:R-:W0:Y:S01]  /*0010*/  S2R R12, SR_TID.X ;  /* 0x00000000000c7919 */ /* 0x000e220000002100 */
[----:B------:R-:W1:Y:S01]  /*0020*/  LDCU.64 UR6, c[0x0][0x358] ;  /* 0x00006b00ff0677ac */ /* 0x000e620008000a00 */
[----:B------:R-:W-:Y:S01]  /*0030*/  BSSY.RECONVERGENT B0, `(.L_x_0) ;  /* 0x0000015000007945 */ /* 0x000fe20003800200 */
[----:B------:R-:W-:Y:S01]  /*0040*/  HFMA2 R10, -RZ, RZ, 0, 0 ;  /* 0x00000000ff0a7431 */ /* 0x000fe200000001ff */
[----:B------:R-:W0:Y:S02]  /*0050*/  S2R R15, SR_CTAID.X ;  /* 0x00000000000f7919 */ /* 0x000e240000002500 */
[----:B0-----:R-:W-:-:S04]  /*0060*/  LEA R0, R15, R12, 0x2 ;  /* 0x0000000c0f007211 */ /* 0x001fc800078e10ff */
[----:B------:R-:W-:-:S13]  /*0070*/  ISETP.GT.AND P0, PT, R0, 0xf, PT ;  /* 0x0000000f0000780c */ /* 0x000fda0003f04270 */
[----:B-1----:R-:W-:Y:S05]  /*0080*/  @P0 BRA `(.L_x_1) ;  /* 0x00000000003c0947 */ /* 0x002fea0003800000 */
[----:B------:R-:W0:Y:S01]  /*0090*/  LDCU UR4, c[0x0][0x360] ;  /* 0x00006c00ff0477ac */ /* 0x000e220008000800 */
[----:B------:R-:W0:Y:S01]  /*00a0*/  LDC R11, c[0x0][0x370] ;  /* 0x0000dc00ff0b7b82 */ /* 0x000e220000000800 */
[----:B------:R-:W-:-:S07]  /*00b0*/  IMAD.MOV.U32 R10, RZ, RZ, RZ ;  /* 0x000000ffff0a7224 */ /* 0x000fce00078e00ff */
[----:B------:R-:W1:Y:S08]  /*00c0*/  LDC.64 R6, c[0x0][0x380] ;  /* 0x0000e000ff067b82 */ /* 0x000e700000000a00 */
[----:B------:R-:W2:Y:S01]  /*00d0*/  LDC.64 R8, c[0x0][0x388] ;  /* 0x0000e200ff087b82 */ /* 0x000ea20000000a00 */
[----:B0-----:R-:W-:-:S07]  /*00e0*/  IMAD R11, R11, UR4, RZ ;  /* 0x000000040b0b7c24 */ /* 0x001fce000f8e02ff */
.L_x_2:
[----:B-1----:R-:W-:-:S04]  /*00f0*/  IMAD.WIDE R2, R0, 0x4, R6 ;  /* 0x0000000400027825 */ /* 0x002fc800078e0206 */
[----:B--2---:R-:W-:Y:S02]  /*0100*/  IMAD.WIDE R4, R0, 0x4, R8 ;  /* 0x0000000400047825 */ /* 0x004fe400078e0208 */
[----:B------:R-:W2:Y:S04]  /*0110*/  LDG.E R2, desc[UR6][R2.64] ;  /* 0x0000000602027981 */ /* 0x000ea8000c1e1900 */
[----:B------:R-:W2:Y:S01]  /*0120*/  LDG.E R5, desc[UR6][R4.64] ;  /* 0x0000000604057981 */ /* 0x000ea2000c1e1900 */
[----:B------:R-:W-:-:S04]  /*0130*/  IADD3 R0, PT, PT, R11, R0, RZ ;  /* 0x000000000b007210 */ /* 0x000fc80007ffe0ff */
[----:B------:R-:W-:Y:S01]  /*0140*/  ISETP.GE.AND P0, PT, R0, 0x10, PT ;  /* 0x000000100000780c */ /* 0x000fe20003f06270 */
[----:B--2---:R-:W-:-:S04]  /*0150*/  FADD R13, R2, -R5 ;  /* 0x80000005020d7221 */ /* 0x004fc80000000000 */
[----:B------:R-:W-:-:S08]  /*0160*/  FFMA R10, R13, R13, R10 ;  /* 0x0000000d0d0a7223 */ /* 0x000fd0000000000a */
[----:B------:R-:W-:Y:S05]  /*0170*/  @!P0 BRA `(.L_x_2) ;  /* 0xfffffffc00dc8947 */ /* 0x000fea000383ffff */
.L_x_1:
[----:B------:R-:W-:Y:S05]  /*0180*/  BSYNC.RECONVERGENT B0 ;  /* 0x0000000000007941 */ /* 0x000fea0003800200 */
.L_x_0:
[----:B------:R-:W0:Y:S01]  /*0190*/  S2UR UR5, SR_CgaCtaId ;  /* 0x00000000000579c3 */ /* 0x000e220000008800 */
[----:B------:R-:W-:Y:S01]  /*01a0*/  UMOV UR4, 0x400 ;  /* 0x0000040000047882 */ /* 0x000fe20000000000 */
[----:B------:R-:W1:Y:S01]  /*01b0*/  LDCU UR8, c[0x0][0x360] ;  /* 0x00006c00ff0877ac */ /* 0x000e620008000800 */
[----:B------:R-:W-:Y:S01]  /*01c0*/  ISETP.NE.AND P0, PT, R12, RZ, PT ;  /* 0x000000ff0c00720c */ /* 0x000fe20003f05270 */
[----:B-1----:R-:W-:Y:S02]  /*01d0*/  UISETP.GE.U32.AND UP0, UPT, UR8, 0x2, UPT ;  /* 0x000000020800788c */ /* 0x002fe4000bf06070 */
[----:B0-----:R-:W-:-:S06]  /*01e0*/  ULEA UR4, UR5, UR4, 0x18 ;  /* 0x0000000405047291 */ /* 0x001fcc000f8ec0ff */
[----:B------:R-:W-:-:S05]  /*01f0*/  LEA R3, R12, UR4, 0x2 ;  /* 0x000000040c037c11 */ /* 0x000fca000f8e10ff */
[----:B------:R0:W-:Y:S01]  /*0200*/  STS [R3], R10 ;  /* 0x0000000a03007388 */ /* 0x0001e20000000800 */
[----:B------:R-:W-:Y:S06]  /*0210*/  BAR.SYNC.DEFER_BLOCKING 0x0 ;  /* 0x0000000000007b1d */ /* 0x000fec0000010000 */
[----:B------:R-:W-:Y:S05]  /*0220*/  BRA.U !UP0, `(.L_x_3) ;  /* 0x0000000108307547 */ /* 0x000fea000b800000 */
[----:B------:R-:W-:-:S07]  /*0230*/  IMAD.U32 R0, RZ, RZ, UR8 ;  /* 0x00000008ff007e24 */ /* 0x000fce000f8e00ff */
.L_x_4:
[----:B------:R-:W-:-:S04]  /*0240*/  SHF.R.U32.HI R6, RZ, 0x1, R0 ;  /* 0x00000001ff067819 */ /* 0x000fc80000011600 */
[----:B------:R-:W-:-:S13]  /*0250*/  ISETP.GE.U32.AND P1, PT, R12, R6, PT ;  /* 0x000000060c00720c */ /* 0x000fda0003f26070 */
[----:B------:R-:W-:Y:S01]  /*0260*/  @!P1 LEA R2, R6, R3, 0x2 ;  /* 0x0000000306029211 */ /* 0x000fe200078e10ff */
[----:B------:R-:W-:Y:S05]  /*0270*/  @!P1 LDS R5, [R3] ;  /* 0x0000000003059984 */ /* 0x000fea0000000800 */
[----:B------:R-:W1:Y:S02]  /*0280*/  @!P1 LDS R2, [R2] ;  /* 0x0000000002029984 */ /* 0x000e640000000800 */
[----:B-1----:R-:W-:-:S05]  /*0290*/  @!P1 FADD R4, R2, R5 ;  /* 0x0000000502049221 */ /* 0x002fca0000000000 */
[----:B------:R1:W-:Y:S01]  /*02a0*/  @!P1 STS [R3], R4 ;  /* 0x0000000403009388 */ /* 0x0003e20000000800 */
[----:B------:R-:W-:Y:S01]  /*02b0*/  BAR.SYNC.DEFER_BLOCKING 0x0 ;  /* 0x0000000000007b1d */ /* 0x000fe20000010000 */
[----:B------:R-:W-:Y:S01]  /*02c0*/  ISETP.GT.U32.AND P1, PT, R0, 0x3, PT ;  /* 0x000000030000780c */ /* 0x000fe20003f24070 */
[----:B------:R-:W-:-:S12]  /*02d0*/  IMAD.MOV.U32 R0, RZ, RZ, R6 ;  /* 0x000000ffff007224 */ /* 0x000fd800078e0006 */
[----:B-1----:R-:W-:Y:S05]  /*02e0*/  @P1 BRA `(.L_x_4) ;  /* 0xfffffffc00d41947 */ /* 0x002fea000383ffff */
.L_x_3:
[----:B------:R-:W-:Y:S05]  /*02f0*/  @P0 EXIT ;  /* 0x000000000000094d */ /* 0x000fea0003800000 */
[----:B------:R-:W1:Y:S01]  /*0300*/  S2UR UR5, SR_CgaCtaId ;  /* 0x00000000000579c3 */ /* 0x000e620000008800 */
[----:B------:R-:W-:-:S07]  /*0310*/  UMOV UR4, 0x400 ;  /* 0x0000040000047882 */ /* 0x000fce0000000000 */
[----:B0-----:R-:W0:Y:S01]  /*0320*/  LDC.64 R2, c[0x0][0x390] ;  /* 0x0000e400ff027b82 */ /* 0x001e220000000a00 */
[----:B-1----:R-:W-:Y:S01]  /*0330*/  ULEA UR4, UR5, UR4, 0x18 ;  /* 0x0000000405047291 */ /* 0x002fe2000f8ec0ff */
[----:B0-----:R-:W-:-:S08]  /*0340*/  IMAD.WIDE.U32 R2, R15, 0x4, R2 ;  /* 0x000000040f027825 */ /* 0x001fd000078e0002 */
[----:B------:R-:W0:Y:S04]  /*0350*/  LDS R5, [UR4] ;  /* 0x00000004ff057984 */ /* 0x000e280008000800 */
[----:B0-----:R-:W-:Y:S01]  /*0360*/  STG.E desc[UR6][R2.64], R5 ;  /* 0x0000000502007986 */ /* 0x001fe2000c101906 */
[----:B------:R-:W-:Y:S05]  /*0370*/  EXIT ;  /* 0x000000000000794d */ /* 0x000fea0003800000 */
.L_x_5:
[----:B------:R-:W-:-:S00]  /*0380*/  BRA `(.L_x_5) ;  /* 0xfffffffc00fc7947 */ /* 0x000fc0000383ffff */
[----:B------:R-:W-:-:S00]  /*0390*/  NOP ;  /* 0x0000000000007918 */ /* 0x000fc00000000000 */
        /* <DEDUP_REMOVED lines=14> */
.L_x_6:


//--------------------- .nv.shared._Z14differenceNormPfS_S_ --------------------------
	.section	.nv.shared._Z14differenceNormPfS_S_,"aw",@nobits
	.sectionflags	@""
	.align	4
.nv.shared._Z14differenceNormPfS_S_:
	.zero		1040


//--------------------- .nv.shared.reserved.0     --------------------------
	.section	.nv.shared.reserved.0,"aw",@nobits
	.weak		__nv_reservedSMEM_offset_0_alias
	.size		__nv_reservedSMEM_offset_0_alias, 0, 64
	.other		__nv_reservedSMEM_offset_0_alias,@"STO_CUDA_RESERVED_SHARED STV_DEFAULT"
__nv_reservedSMEM_offset_0_alias:
	.zero		0
	.zero		64


//--------------------- .nv.constant0._Z14differenceNormPfS_S_ --------------------------
	.section	.nv.constant0._Z14differenceNormPfS_S_,"a",@progbits
	.sectionflags	@""
	.align	4
.nv.constant0._Z14differenceNormPfS_S_:
	.zero		920


//--------------------- SYMBOLS --------------------------

	.type		.nv.reservedSmem.offset0,@object
	.size		.nv.reservedSmem.offset0,0x4
	.type		.nv.reservedSmem.cap,@object
	.size		.nv.reservedSmem.cap,0x4
